//
// Generated by NVIDIA NVVM Compiler
//
// Compiler Build ID: CL-36424714
// Cuda compilation tools, release 13.0, V13.0.88
// Based on NVVM 20.0.0
//

.version 9.0
.target sm_100
.address_size 64

	// .globl	_Z18DistanceForBMUCalcPdS_S_

.visible .entry _Z18DistanceForBMUCalcPdS_S_(
	.param .u64 .ptr .align 1 _Z18DistanceForBMUCalcPdS_S__param_0,
	.param .u64 .ptr .align 1 _Z18DistanceForBMUCalcPdS_S__param_1,
	.param .u64 .ptr .align 1 _Z18DistanceForBMUCalcPdS_S__param_2
)
{
	.reg .pred 	%p<2>;
	.reg .b32 	%r<3>;
	.reg .b64 	%rd<17>;
	.reg .b64 	%fd<37>;

	ld.param.u64 	%rd7, [_Z18DistanceForBMUCalcPdS_S__param_0];
	ld.param.u64 	%rd8, [_Z18DistanceForBMUCalcPdS_S__param_1];
	ld.param.u64 	%rd5, [_Z18DistanceForBMUCalcPdS_S__param_2];
	cvta.to.global.u64 	%rd1, %rd7;
	cvta.to.global.u64 	%rd9, %rd8;
	mov.u32 	%r1, %ctaid.x;
	mul.lo.s32 	%r2, %r1, 5000;
	mul.wide.u32 	%rd10, %r2, 8;
	add.s64 	%rd2, %rd9, %rd10;
	mov.f64 	%fd36, 0d0000000000000000;
	mov.b64 	%rd16, 32;
$L__BB0_1:
	add.s64 	%rd11, %rd2, %rd16;
	ld.global.f64 	%fd4, [%rd11+-32];
	add.s64 	%rd12, %rd1, %rd16;
	ld.global.f64 	%fd5, [%rd12+-32];
	sub.f64 	%fd6, %fd4, %fd5;
	fma.rn.f64 	%fd7, %fd6, %fd6, %fd36;
	ld.global.f64 	%fd8, [%rd11+-24];
	ld.global.f64 	%fd9, [%rd12+-24];
	sub.f64 	%fd10, %fd8, %fd9;
	fma.rn.f64 	%fd11, %fd10, %fd10, %fd7;
	ld.global.f64 	%fd12, [%rd11+-16];
	ld.global.f64 	%fd13, [%rd12+-16];
	sub.f64 	%fd14, %fd12, %fd13;
	fma.rn.f64 	%fd15, %fd14, %fd14, %fd11;
	ld.global.f64 	%fd16, [%rd11+-8];
	ld.global.f64 	%fd17, [%rd12+-8];
	sub.f64 	%fd18, %fd16, %fd17;
	fma.rn.f64 	%fd19, %fd18, %fd18, %fd15;
	ld.global.f64 	%fd20, [%rd11];
	ld.global.f64 	%fd21, [%rd12];
	sub.f64 	%fd22, %fd20, %fd21;
	fma.rn.f64 	%fd23, %fd22, %fd22, %fd19;
	ld.global.f64 	%fd24, [%rd11+8];
	ld.global.f64 	%fd25, [%rd12+8];
	sub.f64 	%fd26, %fd24, %fd25;
	fma.rn.f64 	%fd27, %fd26, %fd26, %fd23;
	ld.global.f64 	%fd28, [%rd11+16];
	ld.global.f64 	%fd29, [%rd12+16];
	sub.f64 	%fd30, %fd28, %fd29;
	fma.rn.f64 	%fd31, %fd30, %fd30, %fd27;
	ld.global.f64 	%fd32, [%rd11+24];
	ld.global.f64 	%fd33, [%rd12+24];
	sub.f64 	%fd34, %fd32, %fd33;
	fma.rn.f64 	%fd36, %fd34, %fd34, %fd31;
	add.s64 	%rd16, %rd16, 64;
	setp.ne.s64 	%p1, %rd16, 40032;
	@%p1 bra 	$L__BB0_1;
	cvta.to.global.u64 	%rd13, %rd5;
	sqrt.rn.f64 	%fd35, %fd36;
	mul.wide.u32 	%rd14, %r1, 8;
	add.s64 	%rd15, %rd13, %rd14;
	st.global.f64 	[%rd15], %fd35;
	ret;

}


// ===== COMPILED SASS (sm_100) =====

	.target	sm_100

	.elftype	@"ET_EXEC"


//--------------------- .note.nv.tkinfo           --------------------------
	.section	.note.nv.tkinfo,"",@"SHT_NOTE"
	.sectionflags	@"SHF_NOTE_NV_TKINFO"
	.tkinfo
        /*0018*/ 	.word	0x00000002
        /*0030*/ 	.string	""
        /*0030*/ 	.string	"ptxas"
        /*0030*/ 	.string	"Cuda compilation tools, release 13.0, V13.0.88"
        /*0030*/ 	.string	"Build cuda_13.0.r13.0/compiler.36424714_0"
        /*0030*/ 	.string	"-arch sm_100 -m 64 "



//--------------------- .note.nv.cuinfo           --------------------------
	.section	.note.nv.cuinfo,"",@"SHT_NOTE"
	.sectionflags	@"SHF_NOTE_NV_CUINFO"
        /*0018*/ 	.short	0x0002
        /*001a*/ 	.short	0x0064
        /*001c*/ 	.short	0x0082
	.zero		2


//--------------------- .nv.info                  --------------------------
	.section	.nv.info,"",@"SHT_CUDA_INFO"
	.align	4


	//----- nvinfo : EIATTR_REGCOUNT
	.align		4
        /*0000*/ 	.byte	0x04, 0x2f
        /*0002*/ 	.short	(.L_1 - .L_0)
	.align		4
.L_0:
        /*0004*/ 	.word	index@(_Z18DistanceForBMUCalcPdS_S_)
        /*0008*/ 	.word	0x00000020


	//----- nvinfo : EIATTR_FRAME_SIZE
	.align		4
.L_1:
        /*000c*/ 	.byte	0x04, 0x11
        /*000e*/ 	.short	(.L_3 - .L_2)
	.align		4
.L_2:
        /*0010*/ 	.word	index@($__internal_0_$__cuda_sm20_dsqrt_rn_f64_mediumpath_v1)
        /*0014*/ 	.word	0x00000000


	//----- nvinfo : EIATTR_FRAME_SIZE
	.align		4
.L_3:
        /*0018*/ 	.byte	0x04, 0x11
        /*001a*/ 	.short	(.L_5 - .L_4)
	.align		4
.L_4:
        /*001c*/ 	.word	index@(_Z18DistanceForBMUCalcPdS_S_)
        /*0020*/ 	.word	0x00000000


	//----- nvinfo : EIATTR_MIN_STACK_SIZE
	.align		4
.L_5:
        /*0024*/ 	.byte	0x04, 0x12
        /*0026*/ 	.short	(.L_7 - .L_6)
	.align		4
.L_6:
        /*0028*/ 	.word	index@(_Z18DistanceForBMUCalcPdS_S_)
        /*002c*/ 	.word	0x00000000
.L_7:


//--------------------- .nv.compat                --------------------------
	.section	.nv.compat,"",@"SHT_CUDA_COMPAT_INFO"
	.align	4
        /*0000*/ 	.byte	0x02, 0x09, 0x00, 0x00, 0x02, 0x02, 0x01, 0x00, 0x02, 0x05, 0x05, 0x00, 0x03, 0x07, 0x01, 0x01
        /*0010*/ 	.byte	0x02, 0x03, 0x00, 0x00, 0x02, 0x06, 0x01, 0x00, 0x04, 0x0b, 0x08, 0x00, 0x01, 0x00, 0x00, 0x00
        /*0020*/ 	.byte	0x00, 0x00, 0x00, 0x00


//--------------------- .nv.info._Z18DistanceForBMUCalcPdS_S_ --------------------------
	.section	.nv.info._Z18DistanceForBMUCalcPdS_S_,"",@"SHT_CUDA_INFO"
	.sectionflags	@""
	.align	4


	//----- nvinfo : EIATTR_CUDA_API_VERSION
	.align		4
        /*0000*/ 	.byte	0x04, 0x37
        /*0002*/ 	.short	(.L_9 - .L_8)
.L_8:
        /*0004*/ 	.word	0x00000082


	//----- nvinfo : EIATTR_KPARAM_INFO
	.align		4
.L_9:
        /*0008*/ 	.byte	0x04, 0x17
        /*000a*/ 	.short	(.L_11 - .L_10)
.L_10:
        /*000c*/ 	.word	0x00000000
        /*0010*/ 	.short	0x0002
        /*0012*/ 	.short	0x0010
        /*0014*/ 	.byte	0x00, 0xf5, 0x21, 0x00


	//----- nvinfo : EIATTR_KPARAM_INFO
	.align		4
.L_11:
        /*0018*/ 	.byte	0x04, 0x17
        /*001a*/ 	.short	(.L_13 - .L_12)
.L_12:
        /*001c*/ 	.word	0x00000000
        /*0020*/ 	.short	0x0001
        /*0022*/ 	.short	0x0008
        /*0024*/ 	.byte	0x00, 0xf5, 0x21, 0x00


	//----- nvinfo : EIATTR_KPARAM_INFO
	.align		4
.L_13:
        /*0028*/ 	.byte	0x04, 0x17
        /*002a*/ 	.short	(.L_15 - .L_14)
.L_14:
        /*002c*/ 	.word	0x00000000
        /*0030*/ 	.short	0x0000
        /*0032*/ 	.short	0x0000
        /*0034*/ 	.byte	0x00, 0xf5, 0x21, 0x00


	//----- nvinfo : EIATTR_SPARSE_MMA_MASK
	.align		4
.L_15:
        /*0038*/ 	.byte	0x03, 0x50
        /*003a*/ 	.short	0x0000


	//----- nvinfo : EIATTR_MAXREG_COUNT
	.align		4
        /*003c*/ 	.byte	0x03, 0x1b
        /*003e*/ 	.short	0x00ff


	//----- nvinfo : EIATTR_MERCURY_ISA_VERSION
	.align		4
        /*0040*/ 	.byte	0x03, 0x5f
        /*0042*/ 	.short	0x0101


	//----- nvinfo : EIATTR_VRC_CTA_INIT_COUNT
	.align		4
        /*0044*/ 	.byte	0x02, 0x4a
	.zero		1
	.zero		1


	//----- nvinfo : EIATTR_EXIT_INSTR_OFFSETS
	.align		4
        /*0048*/ 	.byte	0x04, 0x1c
        /*004a*/ 	.short	(.L_17 - .L_16)


	//   ....[0]....
.L_16:
        /*004c*/ 	.word	0x000010c0


	//----- nvinfo : EIATTR_CRS_STACK_SIZE
	.align		4
.L_17:
        /*0050*/ 	.byte	0x04, 0x1e
        /*0052*/ 	.short	(.L_19 - .L_18)
.L_18:
        /*0054*/ 	.word	0x00000000


	//----- nvinfo : EIATTR_CBANK_PARAM_SIZE
	.align		4
.L_19:
        /*0058*/ 	.byte	0x03, 0x19
        /*005a*/ 	.short	0x0018


	//----- nvinfo : EIATTR_PARAM_CBANK
	.align		4
        /*005c*/ 	.byte	0x04, 0x0a
        /*005e*/ 	.short	(.L_21 - .L_20)
	.align		4
.L_20:
        /*0060*/ 	.word	index@(.nv.constant0._Z18DistanceForBMUCalcPdS_S_)
        /*0064*/ 	.short	0x0380
        /*0066*/ 	.short	0x0018


	//----- nvinfo : EIATTR_SW_WAR
	.align		4
.L_21:
        /*0068*/ 	.byte	0x04, 0x36
        /*006a*/ 	.short	(.L_23 - .L_22)
.L_22:
        /*006c*/ 	.word	0x00000008
.L_23:


//--------------------- .nv.callgraph             --------------------------
	.section	.nv.callgraph,"",@"SHT_CUDA_CALLGRAPH"
	.align	4
	.sectionentsize	8
	.align		4
        /*0000*/ 	.word	0x00000000
	.align		4
        /*0004*/ 	.word	0xffffffff
	.align		4
        /*0008*/ 	.word	0x00000000
	.align		4
        /*000c*/ 	.word	0xfffffffe
	.align		4
        /*0010*/ 	.word	0x00000000
	.align		4
        /*0014*/ 	.word	0xfffffffd
	.align		4
        /*0018*/ 	.word	0x00000000
	.align		4
        /*001c*/ 	.word	0xfffffffc


//--------------------- .text._Z18DistanceForBMUCalcPdS_S_ --------------------------
	.section	.text._Z18DistanceForBMUCalcPdS_S_,"ax",@progbits
	.align	128
        .global         _Z18DistanceForBMUCalcPdS_S_
        .type           _Z18DistanceForBMUCalcPdS_S_,@function
        .size           _Z18DistanceForBMUCalcPdS_S_,(.L_x_6 - _Z18DistanceForBMUCalcPdS_S_)
        .other          _Z18DistanceForBMUCalcPdS_S_,@"STO_CUDA_ENTRY STV_DEFAULT"
_Z18DistanceForBMUCalcPdS_S_:
.text._Z18DistanceForBMUCalcPdS_S_:
[----:B------:R-:W-:Y:S01]  /*0000*/  LDC R1, c[0x0][0x37c] ;  /* 0x0000df00ff017b82 */ /* 0x000fe20000000800 */
[----:B------:R-:W0:Y:S07]  /*0010*/  S2R R0, SR_CTAID.X ;  /* 0x0000000000007919 */ /* 0x000e2e0000002500 */
[----:B------:R-:W1:Y:S01]  /*0020*/  LDC.64 R2, c[0x0][0x388] ;  /* 0x0000e200ff027b82 */ /* 0x000e620000000a00 */
[----:B------:R-:W2:Y:S01]  /*0030*/  LDCU.64 UR6, c[0x0][0x358] ;  /* 0x00006b00ff0677ac */ /* 0x000ea20008000a00 */
[----:B------:R-:W3:Y:S06]  /*0040*/  LDCU.64 UR10, c[0x0][0x380] ;  /* 0x00007000ff0a77ac */ /* 0x000eec0008000a00 */
[----:B------:R-:W2:Y:S01]  /*0050*/  LDC.64 R16, c[0x0][0x380] ;  /* 0x0000e000ff107b82 */ /* 0x000ea20000000a00 */
[----:B0-----:R-:W-:Y:S01]  /*0060*/  IMAD R5, R0, 0x1388, RZ ;  /* 0x0000138800057824 */ /* 0x001fe200078e02ff */
[----:B--2---:R-:W2:Y:S03]  /*0070*/  LDG.E.64 R10, desc[UR6][R16.64] ;  /* 0x00000006100a7981 */ /* 0x004ea6000c1e1b00 */
[----:B-1----:R-:W-:Y:S01]  /*0080*/  IMAD.WIDE.U32 R2, R5, 0x8, R2 ;  /* 0x0000000805027825 */ /* 0x002fe200078e0002 */
[----:B------:R-:W4:Y:S04]  /*0090*/  LDG.E.64 R24, desc[UR6][R16.64+0x8] ;  /* 0x0000080610187981 */ /* 0x000f28000c1e1b00 */
[----:B------:R-:W2:Y:S04]  /*00a0*/  LDG.E.64 R8, desc[UR6][R2.64] ;  /* 0x0000000602087981 */ /* 0x000ea8000c1e1b00 */
[----:B------:R-:W4:Y:S04]  /*00b0*/  LDG.E.64 R22, desc[UR6][R2.64+0x8] ;  /* 0x0000080602167981 */ /* 0x000f28000c1e1b00 */
[----:B------:R-:W5:Y:S04]  /*00c0*/  LDG.E.64 R18, desc[UR6][R16.64+0x10] ;  /* 0x0000100610127981 */ /* 0x000f68000c1e1b00 */
[----:B------:R-:W5:Y:S04]  /*00d0*/  LDG.E.64 R20, desc[UR6][R2.64+0x10] ;  /* 0x0000100602147981 */ /* 0x000f68000c1e1b00 */
[----:B------:R-:W3:Y:S04]  /*00e0*/  LDG.E.64 R6, desc[UR6][R16.64+0x18] ;  /* 0x0000180610067981 */ /* 0x000ee8000c1e1b00 */
[----:B------:R-:W3:Y:S04]  /*00f0*/  LDG.E.64 R4, desc[UR6][R2.64+0x18] ;  /* 0x0000180602047981 */ /* 0x000ee8000c1e1b00 */
[----:B------:R-:W3:Y:S04]  /*0100*/  LDG.E.64 R12, desc[UR6][R16.64+0x20] ;  /* 0x00002006100c7981 */ /* 0x000ee8000c1e1b00 */
[----:B------:R-:W3:Y:S04]  /*0110*/  LDG.E.64 R14, desc[UR6][R2.64+0x20] ;  /* 0x00002006020e7981 */ /* 0x000ee8000c1e1b00 */
[----:B------:R-:W3:Y:S01]  /*0120*/  LDG.E.64 R26, desc[UR6][R2.64+0x38] ;  /* 0x00003806021a7981 */ /* 0x000ee2000c1e1b00 */
[----:B--2---:R-:W-:-:S03]  /*0130*/  DADD R8, R8, -R10 ;  /* 0x0000000008087229 */ /* 0x004fc6000000080a */
[----:B------:R-:W2:Y:S01]  /*0140*/  LDG.E.64 R10, desc[UR6][R2.64+0x28] ;  /* 0x00002806020a7981 */ /* 0x000ea2000c1e1b00 */
[----:B----4-:R-:W-:-:S04]  /*0150*/  DADD R24, R22, -R24 ;  /* 0x0000000016187229 */ /* 0x010fc80000000818 */
[----:B------:R-:W-:Y:S02]  /*0160*/  DFMA R22, R8, R8, RZ ;  /* 0x000000080816722b */ /* 0x000fe400000000ff */
[----:B------:R-:W2:Y:S06]  /*0170*/  LDG.E.64 R8, desc[UR6][R16.64+0x28] ;  /* 0x0000280610087981 */ /* 0x000eac000c1e1b00 */
[----:B------:R-:W-:Y:S02]  /*0180*/  DFMA R22, R24, R24, R22 ;  /* 0x000000181816722b */ /* 0x000fe40000000016 */
[----:B-----5:R-:W-:Y:S01]  /*0190*/  DADD R24, R20, -R18 ;  /* 0x0000000014187229 */ /* 0x020fe20000000812 */
[----:B------:R-:W4:Y:S04]  /*01a0*/  LDG.E.64 R18, desc[UR6][R16.64+0x30] ;  /* 0x0000300610127981 */ /* 0x000f28000c1e1b00 */
[----:B------:R-:W4:Y:S03]  /*01b0*/  LDG.E.64 R20, desc[UR6][R2.64+0x30] ;  /* 0x0000300602147981 */ /* 0x000f26000c1e1b00 */
[----:B------:R-:W-:-:S02]  /*01c0*/  DFMA R22, R24, R24, R22 ;  /* 0x000000181816722b */ /* 0x000fc40000000016 */
[----:B------:R-:W5:Y:S01]  /*01d0*/  LDG.E.64 R24, desc[UR6][R16.64+0x38] ;  /* 0x0000380610187981 */ /* 0x000f62000c1e1b00 */
[----:B---3--:R-:W-:Y:S02]  /*01e0*/  DADD R4, R4, -R6 ;  /* 0x0000000004047229 */ /* 0x008fe40000000806 */
[----:B------:R-:W-:-:S06]  /*01f0*/  DADD R12, R14, -R12 ;  /* 0x000000000e0c7229 */ /* 0x000fcc000000080c */
[----:B------:R-:W-:-:S08]  /*0200*/  DFMA R22, R4, R4, R22 ;  /* 0x000000040416722b */ /* 0x000fd00000000016 */
[----:B------:R-:W-:Y:S01]  /*0210*/  DFMA R22, R12, R12, R22 ;  /* 0x0000000c0c16722b */ /* 0x000fe20000000016 */
[----:B------:R-:W-:Y:S01]  /*0220*/  UMOV UR5, 0x60 ;  /* 0x0000006000057882 */ /* 0x000fe20000000000 */
[----:B------:R-:W-:Y:S01]  /*0230*/  UMOV UR4, URZ ;  /* 0x000000ff00047c82 */ /* 0x000fe20008000000 */
[----:B--2---:R-:W-:-:S08]  /*0240*/  DADD R8, R10, -R8 ;  /* 0x000000000a087229 */ /* 0x004fd00000000808 */
[----:B------:R-:W-:Y:S02]  /*0250*/  DFMA R22, R8, R8, R22 ;  /* 0x000000080816722b */ /* 0x000fe40000000016 */
[----:B----4-:R-:W-:Y:S02]  /*0260*/  DADD R18, R20, -R18 ;  /* 0x0000000014127229 */ /* 0x010fe40000000812 */
[----:B-----5:R-:W-:-:S06]  /*0270*/  DADD R24, R26, -R24 ;  /* 0x000000001a187229 */ /* 0x020fcc0000000818 */
[----:B------:R-:W-:-:S08]  /*0280*/  DFMA R22, R18, R18, R22 ;  /* 0x000000121216722b */ /* 0x000fd00000000016 */
[----:B------:R-:W-:-:S11]  /*0290*/  DFMA R12, R24, R24, R22 ;  /* 0x00000018180c722b */ /* 0x000fd60000000016 */
.L_x_0:
[----:B------:R-:W-:Y:S02]  /*02a0*/  UIADD3 UR8, UP0, UPT, UR5, UR10, URZ ;  /* 0x0000000a05087290 */ /* 0x000fe4000ff1e0ff */
[----:B------:R-:W-:Y:S02]  /*02b0*/  IADD3 R4, P0, PT, R2, UR5, RZ ;  /* 0x0000000502047c10 */ /* 0x000fe4000ff1e0ff */
[----:B------:R-:W-:Y:S02]  /*02c0*/  UIADD3.X UR9, UPT, UPT, UR4, UR11, URZ, UP0, !UPT ;  /* 0x0000000b04097290 */ /* 0x000fe400087fe4ff */
[----:B------:R-:W-:Y:S01]  /*02d0*/  IADD3.X R5, PT, PT, R3, UR4, RZ, P0, !PT ;  /* 0x0000000403057c10 */ /* 0x000fe200087fe4ff */
[----:B------:R-:W-:-:S03]  /*02e0*/  IMAD.U32 R6, RZ, RZ, UR8 ;  /* 0x00000008ff067e24 */ /* 0x000fc6000f8e00ff */
[----:B------:R-:W-:Y:S01]  /*02f0*/  IMAD.U32 R7, RZ, RZ, UR9 ;  /* 0x00000009ff077e24 */ /* 0x000fe2000f8e00ff */
[----:B------:R-:W2:Y:S04]  /*0300*/  LDG.E.64 R8, desc[UR6][R4.64+-0x20] ;  /* 0xffffe00604087981 */ /* 0x000ea8000c1e1b00 */
[----:B------:R-:W2:Y:S04]  /*0310*/  LDG.E.64 R10, desc[UR6][R6.64+-0x20] ;  /* 0xffffe006060a7981 */ /* 0x000ea8000c1e1b00 */
[----:B------:R-:W3:Y:S04]  /*0320*/  LDG.E.64 R18, desc[UR6][R4.64+-0x18] ;  /* 0xffffe80604127981 */ /* 0x000ee8000c1e1b00 */
[----:B------:R-:W3:Y:S04]  /*0330*/  LDG.E.64 R20, desc[UR6][R6.64+-0x18] ;  /* 0xffffe80606147981 */ /* 0x000ee8000c1e1b00 */
[----:B------:R-:W4:Y:S04]  /*0340*/  LDG.E.64 R14, desc[UR6][R4.64+-0x10] ;  /* 0xfffff006040e7981 */ /* 0x000f28000c1e1b00 */
[----:B------:R-:W4:Y:S04]  /*0350*/  LDG.E.64 R16, desc[UR6][R6.64+-0x10] ;  /* 0xfffff00606107981 */ /* 0x000f28000c1e1b00 */
[----:B------:R-:W5:Y:S04]  /*0360*/  LDG.E.64 R26, desc[UR6][R4.64+0x158] ;  /* 0x00015806041a7981 */ /* 0x000f68000c1e1b00 */
[----:B------:R-:W5:Y:S01]  /*0370*/  LDG.E.64 R28, desc[UR6][R6.64+0x158] ;  /* 0x00015806061c7981 */ /* 0x000f62000c1e1b00 */
[----:B--2---:R-:W-:-:S03]  /*0380*/  DADD R22, R8, -R10 ;  /* 0x0000000008167229 */ /* 0x004fc6000000080a */
[----:B------:R-:W2:Y:S04]  /*0390*/  LDG.E.64 R8, desc[UR6][R4.64+-0x8] ;  /* 0xfffff80604087981 */ /* 0x000ea8000c1e1b00 */
[----:B------:R-:W2:Y:S01]  /*03a0*/  LDG.E.64 R10, desc[UR6][R6.64+-0x8] ;  /* 0xfffff806060a7981 */ /* 0x000ea2000c1e1b00 */
[----:B------:R-:W-:Y:S02]  /*03b0*/  DFMA R12, R22, R22, R12 ;  /* 0x00000016160c722b */ /* 0x000fe4000000000c */
[----:B---3--:R-:W-:Y:S01]  /*03c0*/  DADD R22, R18, -R20 ;  /* 0x0000000012167229 */ /* 0x008fe20000000814 */
[----:B------:R-:W3:Y:S04]  /*03d0*/  LDG.E.64 R18, desc[UR6][R4.64] ;  /* 0x0000000604127981 */ /* 0x000ee8000c1e1b00 */
[----:B------:R-:W3:Y:S01]  /*03e0*/  LDG.E.64 R20, desc[UR6][R6.64] ;  /* 0x0000000606147981 */ /* 0x000ee2000c1e1b00 */
[----:B----4-:R-:W-:-:S02]  /*03f0*/  DADD R14, R14, -R16 ;  /* 0x000000000e0e7229 */ /* 0x010fc40000000810 */
[----:B------:R-:W-:Y:S01]  /*0400*/  DFMA R12, R22, R22, R12 ;  /* 0x00000016160c722b */ /* 0x000fe2000000000c */
[----:B------:R-:W4:Y:S04]  /*0410*/  LDG.E.64 R16, desc[UR6][R4.64+0x8] ;  /* 0x0000080604107981 */ /* 0x000f28000c1e1b00 */
[----:B------:R-:W4:Y:S03]  /*0420*/  LDG.E.64 R22, desc[UR6][R6.64+0x8] ;  /* 0x0000080606167981 */ /* 0x000f26000c1e1b00 */
[----:B------:R-:W-:Y:S01]  /*0430*/  DFMA R24, R14, R14, R12 ;  /* 0x0000000e0e18722b */ /* 0x000fe2000000000c */
[----:B------:R-:W5:Y:S04]  /*0440*/  LDG.E.64 R14, desc[UR6][R4.64+0x10] ;  /* 0x00001006040e7981 */ /* 0x000f68000c1e1b00 */
[----:B------:R-:W5:Y:S01]  /*0450*/  LDG.E.64 R12, desc[UR6][R6.64+0x10] ;  /* 0x00001006060c7981 */ /* 0x000f62000c1e1b00 */
[----:B--2---:R-:W-:-:S03]  /*0460*/  DADD R8, R8, -R10 ;  /* 0x0000000008087229 */ /* 0x004fc6000000080a */
[----:B------:R-:W2:Y:S05]  /*0470*/  LDG.E.64 R10, desc[UR6][R4.64+0x18] ;  /* 0x00001806040a7981 */ /* 0x000eaa000c1e1b00 */
[----:B------:R-:W-:Y:S02]  /*0480*/  DFMA R24, R8, R8, R24 ;  /* 0x000000080818722b */ /* 0x000fe40000000018 */
[----:B---3--:R-:W-:Y:S01]  /*0490*/  DADD R18, R18, -R20 ;  /* 0x0000000012127229 */ /* 0x008fe20000000814 */
[----:B------:R-:W2:Y:S04]  /*04a0*/  LDG.E.64 R8, desc[UR6][R6.64+0x18] ;  /* 0x0000180606087981 */ /* 0x000ea8000c1e1b00 */
[----:B------:R-:W3:Y:S03]  /*04b0*/  LDG.E.64 R20, desc[UR6][R4.64+0x28] ;  /* 0x0000280604147981 */ /* 0x000ee6000c1e1b00 */
[----:B------:R-:W-:-:S02]  /*04c0*/  DFMA R24, R18, R18, R24 ;  /* 0x000000121218722b */ /* 0x000fc40000000018 */
[----:B----4-:R-:W-:Y:S01]  /*04d0*/  DADD R22, R16, -R22 ;  /* 0x0000000010167229 */ /* 0x010fe20000000816 */
[----:B------:R-:W4:Y:S04]  /*04e0*/  LDG.E.64 R18, desc[UR6][R6.64+0x20] ;  /* 0x0000200606127981 */ /* 0x000f28000c1e1b00 */
[----:B------:R-:W4:Y:S01]  /*04f0*/  LDG.E.64 R16, desc[UR6][R4.64+0x20] ;  /* 0x0000200604107981 */ /* 0x000f22000c1e1b00 */
[----:B-----5:R-:W-:Y:S02]  /*0500*/  DADD R12, R14, -R12 ;  /* 0x000000000e0c7229 */ /* 0x020fe4000000080c */
[----:B------:R-:W-:Y:S01]  /*0510*/  DFMA R24, R22, R22, R24 ;  /* 0x000000161618722b */ /* 0x000fe20000000018 */
[----:B------:R-:W5:Y:S04]  /*0520*/  LDG.E.64 R14, desc[UR6][R4.64+0x30] ;  /* 0x00003006040e7981 */ /* 0x000f68000c1e1b00 */
[----:B------:R-:W3:Y:S03]  /*0530*/  LDG.E.64 R22, desc[UR6][R6.64+0x28] ;  /* 0x0000280606167981 */ /* 0x000ee6000c1e1b00 */
[----:B------:R-:W-:Y:S01]  /*0540*/  DFMA R24, R12, R12, R24 ;  /* 0x0000000c0c18722b */ /* 0x000fe20000000018 */
[----:B------:R-:W5:Y:S01]  /*0550*/  LDG.E.64 R12, desc[UR6][R6.64+0x30] ;  /* 0x00003006060c7981 */ /* 0x000f62000c1e1b00 */
[----:B--2---:R-:W-:-:S03]  /*0560*/  DADD R8, R10, -R8 ;  /* 0x000000000a087229 */ /* 0x004fc60000000808 */
[----:B------:R-:W2:Y:S05]  /*0570*/  LDG.E.64 R10, desc[UR6][R6.64+0x38] ;  /* 0x00003806060a7981 */ /* 0x000eaa000c1e1b00 */
[----:B------:R-:W-:Y:S02]  /*0580*/  DFMA R24, R8, R8, R24 ;  /* 0x000000080818722b */ /* 0x000fe40000000018 */
[----:B------:R-:W2:Y:S01]  /*0590*/  LDG.E.64 R8, desc[UR6][R4.64+0x38] ;  /* 0x0000380604087981 */ /* 0x000ea2000c1e1b00 */
[----:B----4-:R-:W-:-:S03]  /*05a0*/  DADD R16, R16, -R18 ;  /* 0x0000000010107229 */ /* 0x010fc60000000812 */
[----:B------:R-:W4:Y:S05]  /*05b0*/  LDG.E.64 R18, desc[UR6][R6.64+0x40] ;  /* 0x0000400606127981 */ /* 0x000f2a000c1e1b00 */
[----:B------:R-:W-:Y:S02]  /*05c0*/  DFMA R24, R16, R16, R24 ;  /* 0x000000101018722b */ /* 0x000fe40000000018 */
[----:B---3--:R-:W-:Y:S01]  /*05d0*/  DADD R20, R20, -R22 ;  /* 0x0000000014147229 */ /* 0x008fe20000000816 */
[----:B------:R-:W4:Y:S01]  /*05e0*/  LDG.E.64 R16, desc[UR6][R4.64+0x40] ;  /* 0x0000400604107981 */ /* 0x000f22000c1e1b00 */
[----:B-----5:R-:W-:-:S03]  /*05f0*/  DADD R12, R14, -R12 ;  /* 0x000000000e0c7229 */ /* 0x020fc6000000080c */
[----:B------:R-:W3:Y:S03]  /*0600*/  LDG.E.64 R22, desc[UR6][R6.64+0x48] ;  /* 0x0000480606167981 */ /* 0x000ee6000c1e1b00 */
        /* <DEDUP_REMOVED lines=12> */
[----:B------:R-:W4:Y:S01]  /*06d0*/  LDG.E.64 R16, desc[UR6][R4.64+0x60] ;  /* 0x0000600604107981 */ /* 0x000f22000c1e1b00 */
[----:B---3--:R-:W-:-:S03]  /*06e0*/  DADD R20, R20, -R22 ;  /* 0x0000000014147229 */ /* 0x008fc60000000816 */
[----:B------:R-:W3:Y:S01]  /*06f0*/  LDG.E.64 R22, desc[UR6][R6.64+0x68] ;  /* 0x0000680606167981 */ /* 0x000ee2000c1e1b00 */
[----:B-----5:R-:W-:-:S03]  /*0700*/  DADD R12, R14, -R12 ;  /* 0x000000000e0c7229 */ /* 0x020fc6000000080c */
[----:B------:R-:W5:Y:S01]  /*0710*/  LDG.E.64 R14, desc[UR6][R4.64+0x70] ;  /* 0x00007006040e7981 */ /* 0x000f62000c1e1b00 */
[----:B------:R-:W-:-:S03]  /*0720*/  DFMA R24, R20, R20, R24 ;  /* 0x000000141418722b */ /* 0x000fc60000000018 */
[----:B------:R-:W3:Y:S05]  /*0730*/  LDG.E.64 R20, desc[UR6][R4.64+0x68] ;  /* 0x0000680604147981 */ /* 0x000eea000c1e1b00 */
        /* <DEDUP_REMOVED lines=12> */
[----:B-----5:R-:W-:-:S04]  /*0800*/  DADD R12, R14, -R12 ;  /* 0x000000000e0c7229 */ /* 0x020fc8000000080c */
        /* <DEDUP_REMOVED lines=77> */
[----:B------:R-:W3:Y:S04]  /*0ce0*/  LDG.E.64 R20, desc[UR6][R4.64+0x120] ;  /* 0x0001200604147981 */ /* 0x000ee8000c1e1b00 */
[----:B------:R-:W3:Y:S03]  /*0cf0*/  LDG.E.64 R22, desc[UR6][R6.64+0x120] ;  /* 0x0001200606167981 */ /* 0x000ee6000c1e1b00 */
[----:B------:R-:W-:-:S02]  /*0d00*/  DFMA R24, R16, R16, R24 ;  /* 0x000000101018722b */ /* 0x000fc40000000018 */
[----:B-----5:R-:W-:Y:S01]  /*0d10*/  DADD R16, R14, -R12 ;  /* 0x000000000e107229 */ /* 0x020fe2000000080c */
[----:B------:R-:W5:Y:S04]  /*0d20*/  LDG.E.64 R14, desc[UR6][R4.64+0x128] ;  /* 0x00012806040e7981 */ /* 0x000f68000c1e1b00 */
[----:B------:R-:W5:Y:S03]  /*0d30*/  LDG.E.64 R12, desc[UR6][R6.64+0x128] ;  /* 0x00012806060c7981 */ /* 0x000f66000c1e1b00 */
[----:B------:R-:W-:Y:S02]  /*0d40*/  DFMA R24, R16, R16, R24 ;  /* 0x000000101018722b */ /* 0x000fe40000000018 */
[----:B------:R-:W4:Y:S01]  /*0d50*/  LDG.E.64 R16, desc[UR6][R4.64+0x130] ;  /* 0x0001300604107981 */ /* 0x000f22000c1e1b00 */
[----:B--2---:R-:W-:-:S03]  /*0d60*/  DADD R8, R10, -R8 ;  /* 0x000000000a087229 */ /* 0x004fc60000000808 */
[----:B------:R-:W2:Y:S05]  /*0d70*/  LDG.E.64 R10, desc[UR6][R6.64+0x138] ;  /* 0x00013806060a7981 */ /* 0x000eaa000c1e1b00 */
[----:B------:R-:W-:Y:S02]  /*0d80*/  DFMA R24, R8, R8, R24 ;  /* 0x000000080818722b */ /* 0x000fe40000000018 */
[----:B------:R-:W2:Y:S01]  /*0d90*/  LDG.E.64 R8, desc[UR6][R4.64+0x138] ;  /* 0x0001380604087981 */ /* 0x000ea2000c1e1b00 */
[----:B---3--:R-:W-:-:S08]  /*0da0*/  DADD R20, R20, -R22 ;  /* 0x0000000014147229 */ /* 0x008fd00000000816 */
[----:B------:R-:W-:Y:S02]  /*0db0*/  DFMA R20, R20, R20, R24 ;  /* 0x000000141414722b */ /* 0x000fe40000000018 */
[----:B-----5:R-:W-:Y:S01]  /*0dc0*/  DADD R22, R14, -R12 ;  /* 0x000000000e167229 */ /* 0x020fe2000000080c */
[----:B------:R-:W3:Y:S04]  /*0dd0*/  LDG.E.64 R12, desc[UR6][R4.64+0x140] ;  /* 0x00014006040c7981 */ /* 0x000ee8000c1e1b00 */
[----:B------:R-:W3:Y:S01]  /*0de0*/  LDG.E.64 R14, desc[UR6][R6.64+0x140] ;  /* 0x00014006060e7981 */ /* 0x000ee2000c1e1b00 */
[----:B----4-:R-:W-:Y:S02]  /*0df0*/  DADD R16, R16, -R18 ;  /* 0x0000000010107229 */ /* 0x010fe40000000812 */
[----:B------:R-:W-:Y:S01]  /*0e00*/  DFMA R24, R22, R22, R20 ;  /* 0x000000161618722b */ /* 0x000fe20000000014 */
[----:B------:R-:W4:Y:S04]  /*0e10*/  LDG.E.64 R18, desc[UR6][R4.64+0x150] ;  /* 0x0001500604127981 */ /* 0x000f28000c1e1b00 */
[----:B------:R-:W5:Y:S04]  /*0e20*/  LDG.E.64 R22, desc[UR6][R4.64+0x148] ;  /* 0x0001480604167981 */ /* 0x000f68000c1e1b00 */
[----:B------:R-:W5:Y:S01]  /*0e30*/  LDG.E.64 R20, desc[UR6][R6.64+0x148] ;  /* 0x0001480606147981 */ /* 0x000f62000c1e1b00 */
[----:B------:R-:W-:-:S03]  /*0e40*/  DFMA R24, R16, R16, R24 ;  /* 0x000000101018722b */ /* 0x000fc60000000018 */
[----:B------:R-:W4:Y:S01]  /*0e50*/  LDG.E.64 R16, desc[UR6][R6.64+0x150] ;  /* 0x0001500606107981 */ /* 0x000f22000c1e1b00 */
[----:B------:R-:W-:-:S04]  /*0e60*/  UIADD3 UR5, UP1, UPT, UR5, 0x180, URZ ;  /* 0x0000018005057890 */ /* 0x000fc8000ff3e0ff */
[----:B------:R-:W-:Y:S02]  /*0e70*/  UISETP.NE.U32.AND UP0, UPT, UR5, 0x9c60, UPT ;  /* 0x00009c600500788c */ /* 0x000fe4000bf05070 */
[----:B------:R-:W-:Y:S01]  /*0e80*/  UIADD3.X UR4, UPT, UPT, URZ, UR4, URZ, UP1, !UPT ;  /* 0x00000004ff047290 */ /* 0x000fe20008ffe4ff */
[----:B------:R-:W-:-:S03]  /*0e90*/  DADD R26, R26, -R28 ;  /* 0x000000001a1a7229 */ /* 0x000fc6000000081c */
[----:B------:R-:W-:Y:S01]  /*0ea0*/  UISETP.NE.AND.EX UP0, UPT, UR4, URZ, UPT, UP0 ;  /* 0x000000ff0400728c */ /* 0x000fe2000bf05300 */
[----:B--2---:R-:W-:-:S08]  /*0eb0*/  DADD R8, R8, -R10 ;  /* 0x0000000008087229 */ /* 0x004fd0000000080a */
[----:B------:R-:W-:Y:S02]  /*0ec0*/  DFMA R24, R8, R8, R24 ;  /* 0x000000080818722b */ /* 0x000fe40000000018 */
[----:B---3--:R-:W-:-:S08]  /*0ed0*/  DADD R12, R12, -R14 ;  /* 0x000000000c0c7229 */ /* 0x008fd0000000080e */
[----:B------:R-:W-:Y:S02]  /*0ee0*/  DFMA R24, R12, R12, R24 ;  /* 0x0000000c0c18722b */ /* 0x000fe40000000018 */
[----:B-----5:R-:W-:Y:S02]  /*0ef0*/  DADD R20, R22, -R20 ;  /* 0x0000000016147229 */ /* 0x020fe40000000814 */
[----:B----4-:R-:W-:-:S06]  /*0f00*/  DADD R16, R18, -R16 ;  /* 0x0000000012107229 */ /* 0x010fcc0000000810 */
[----:B------:R-:W-:-:S08]  /*0f10*/  DFMA R24, R20, R20, R24 ;  /* 0x000000141418722b */ /* 0x000fd00000000018 */
[----:B------:R-:W-:-:S08]  /*0f20*/  DFMA R24, R16, R16, R24 ;  /* 0x000000101018722b */ /* 0x000fd00000000018 */
[----:B------:R-:W-:Y:S01]  /*0f30*/  DFMA R12, R26, R26, R24 ;  /* 0x0000001a1a0c722b */ /* 0x000fe20000000018 */
[----:B------:R-:W-:Y:S10]  /*0f40*/  BRA.U UP0, `(.L_x_0) ;  /* 0xfffffff100d47547 */ /* 0x000ff4000b83ffff */
[----:B------:R-:W0:Y:S01]  /*0f50*/  MUFU.RSQ64H R5, R13 ;  /* 0x0000000d00057308 */ /* 0x000e220000001c00 */
[----:B------:R-:W-:Y:S01]  /*0f60*/  IADD3 R4, PT, PT, R13, -0x3500000, RZ ;  /* 0xfcb000000d047810 */ /* 0x000fe20007ffe0ff */
[----:B------:R-:W-:Y:S02]  /*0f70*/  IMAD.MOV.U32 R6, RZ, RZ, 0x0 ;  /* 0x00000000ff067424 */ /* 0x000fe400078e00ff */
[----:B------:R-:W-:Y:S01]  /*0f80*/  IMAD.MOV.U32 R7, RZ, RZ, 0x3fd80000 ;  /* 0x3fd80000ff077424 */ /* 0x000fe200078e00ff */
[----:B------:R-:W-:Y:S02]  /*0f90*/  ISETP.GE.U32.AND P0, PT, R4, 0x7ca00000, PT ;  /* 0x7ca000000400780c */ /* 0x000fe40003f06070 */
[----:B0-----:R-:W-:-:S08]  /*0fa0*/  DMUL R2, R4, R4 ;  /* 0x0000000404027228 */ /* 0x001fd00000000000 */
[----:B------:R-:W-:-:S08]  /*0fb0*/  DFMA R2, R12, -R2, 1 ;  /* 0x3ff000000c02742b */ /* 0x000fd00000000802 */
[----:B------:R-:W-:Y:S02]  /*0fc0*/  DFMA R6, R2, R6, 0.5 ;  /* 0x3fe000000206742b */ /* 0x000fe40000000006 */
[----:B------:R-:W-:-:S08]  /*0fd0*/  DMUL R2, R4, R2 ;  /* 0x0000000204027228 */ /* 0x000fd00000000000 */
[----:B------:R-:W-:-:S08]  /*0fe0*/  DFMA R8, R6, R2, R4 ;  /* 0x000000020608722b */ /* 0x000fd00000000004 */
[----:B------:R-:W-:Y:S02]  /*0ff0*/  DMUL R10, R12, R8 ;  /* 0x000000080c0a7228 */ /* 0x000fe40000000000 */
[----:B------:R-:W-:Y:S01]  /*1000*/  IADD3 R7, PT, PT, R9, -0x100000, RZ ;  /* 0xfff0000009077810 */ /* 0x000fe20007ffe0ff */
[----:B------:R-:W-:-:S05]  /*1010*/  IMAD.MOV.U32 R6, RZ, RZ, R8 ;  /* 0x000000ffff067224 */ /* 0x000fca00078e0008 */
[----:B------:R-:W-:-:S08]  /*1020*/  DFMA R14, R10, -R10, R12 ;  /* 0x8000000a0a0e722b */ /* 0x000fd0000000000c */
[----:B------:R-:W-:Y:S01]  /*1030*/  DFMA R2, R14, R6, R10 ;  /* 0x000000060e02722b */ /* 0x000fe2000000000a */
[----:B------:R-:W-:Y:S10]  /*1040*/  @!P0 BRA `(.L_x_1) ;  /* 0x0000000000108947 */ /* 0x000ff40003800000 */
[----:B------:R-:W-:-:S07]  /*1050*/  MOV R2, 0x1070 ;  /* 0x0000107000027802 */ /* 0x000fce0000000f00 */
[----:B------:R-:W-:Y:S05]  /*1060*/  CALL.REL.NOINC `($__internal_0_$__cuda_sm20_dsqrt_rn_f64_mediumpath_v1) ;  /* 0x0000000000187944 */ /* 0x000fea0003c00000 */
[----:B------:R-:W-:Y:S01]  /*1070*/  IMAD.MOV.U32 R2, RZ, RZ, R4 ;  /* 0x000000ffff027224 */ /* 0x000fe200078e0004 */
[----:B------:R-:W-:-:S07]  /*1080*/  MOV R3, R5 ;  /* 0x0000000500037202 */ /* 0x000fce0000000f00 */
.L_x_1:
[----:B------:R-:W0:Y:S02]  /*1090*/  LDC.64 R4, c[0x0][0x390] ;  /* 0x0000e400ff047b82 */ /* 0x000e240000000a00 */
[----:B0-----:R-:W-:-:S05]  /*10a0*/  IMAD.WIDE.U32 R4, R0, 0x8, R4 ;  /* 0x0000000800047825 */ /* 0x001fca00078e0004 */
[----:B------:R-:W-:Y:S01]  /*10b0*/  STG.E.64 desc[UR6][R4.64], R2 ;  /* 0x0000000204007986 */ /* 0x000fe2000c101b06 */
[----:B------:R-:W-:Y:S05]  /*10c0*/  EXIT ;  /* 0x000000000000794d */ /* 0x000fea0003800000 */
        .weak           $__internal_0_$__cuda_sm20_dsqrt_rn_f64_mediumpath_v1
        .type           $__internal_0_$__cuda_sm20_dsqrt_rn_f64_mediumpath_v1,@function
        .size           $__internal_0_$__cuda_sm20_dsqrt_rn_f64_mediumpath_v1,(.L_x_6 - $__internal_0_$__cuda_sm20_dsqrt_rn_f64_mediumpath_v1)
$__internal_0_$__cuda_sm20_dsqrt_rn_f64_mediumpath_v1:
[----:B------:R-:W-:Y:S01]  /*10d0*/  ISETP.GE.U32.AND P0, PT, R4, -0x3400000, PT ;  /* 0xfcc000000400780c */ /* 0x000fe20003f06070 */
[----:B------:R-:W-:Y:S01]  /*10e0*/  IMAD.MOV.U32 R9, RZ, RZ, R7 ;  /* 0x000000ffff097224 */ /* 0x000fe200078e0007 */
[----:B------:R-:W-:Y:S01]  /*10f0*/  MOV R7, R13 ;  /* 0x0000000d00077202 */ /* 0x000fe20000000f00 */
[----:B------:R-:W-:Y:S02]  /*1100*/  IMAD.MOV.U32 R6, RZ, RZ, R12 ;  /* 0x000000ffff067224 */ /* 0x000fe400078e000c */
[----:B------:R-:W-:Y:S02]  /*1110*/  IMAD.MOV.U32 R4, RZ, RZ, R14 ;  /* 0x000000ffff047224 */ /* 0x000fe400078e000e */
[----:B------:R-:W-:-:S06]  /*1120*/  IMAD.MOV.U32 R5, RZ, RZ, R15 ;  /* 0x000000ffff057224 */ /* 0x000fcc00078e000f */
[----:B------:R-:W-:Y:S05]  /*1130*/  @!P0 BRA `(.L_x_2) ;  /* 0x0000000000208947 */ /* 0x000fea0003800000 */
[----:B------:R-:W-:-:S10]  /*1140*/  DFMA.RM R4, R4, R8, R10 ;  /* 0x000000080404722b */ /* 0x000fd4000000400a */
[----:B------:R-:W-:-:S04]  /*1150*/  IADD3 R8, P0, PT, R4, 0x1, RZ ;  /* 0x0000000104087810 */ /* 0x000fc80007f1e0ff */
[----:B------:R-:W-:-:S06]  /*1160*/  IADD3.X R9, PT, PT, RZ, R5, RZ, P0, !PT ;  /* 0x00000005ff097210 */ /* 0x000fcc00007fe4ff */
[----:B------:R-:W-:-:S08]  /*1170*/  DFMA.RP R6, -R4, R8, R6 ;  /* 0x000000080406722b */ /* 0x000fd00000008106 */
[----:B------:R-:W-:-:S06]  /*1180*/  DSETP.GT.AND P0, PT, R6, RZ, PT ;  /* 0x000000ff0600722a */ /* 0x000fcc0003f04000 */
[----:B------:R-:W-:Y:S02]  /*1190*/  FSEL R4, R8, R4, P0 ;  /* 0x0000000408047208 */ /* 0x000fe40000000000 */
[----:B------:R-:W-:Y:S01]  /*11a0*/  FSEL R5, R9, R5, P0 ;  /* 0x0000000509057208 */ /* 0x000fe20000000000 */
[----:B------:R-:W-:Y:S06]  /*11b0*/  BRA `(.L_x_3) ;  /* 0x0000000000647947 */ /* 0x000fec0003800000 */
.L_x_2:
[----:B------:R-:W-:-:S14]  /*11c0*/  DSETP.NE.AND P0, PT, R6, RZ, PT ;  /* 0x000000ff0600722a */ /* 0x000fdc0003f05000 */
[----:B------:R-:W-:Y:S05]  /*11d0*/  @!P0 BRA `(.L_x_4) ;  /* 0x0000000000588947 */ /* 0x000fea0003800000 */
[----:B------:R-:W-:-:S13]  /*11e0*/  ISETP.GE.AND P0, PT, R7, RZ, PT ;  /* 0x000000ff0700720c */ /* 0x000fda0003f06270 */
[----:B------:R-:W-:Y:S01]  /*11f0*/  @!P0 IMAD.MOV.U32 R4, RZ, RZ, 0x0 ;  /* 0x00000000ff048424 */ /* 0x000fe200078e00ff */
[----:B------:R-:W-:Y:S01]  /*1200*/  @!P0 MOV R5, 0xfff80000 ;  /* 0xfff8000000058802 */ /* 0x000fe20000000f00 */
[----:B------:R-:W-:Y:S06]  /*1210*/  @!P0 BRA `(.L_x_3) ;  /* 0x00000000004c8947 */ /* 0x000fec0003800000 */
[----:B------:R-:W-:-:S13]  /*1220*/  ISETP.GT.AND P0, PT, R7, 0x7fefffff, PT ;  /* 0x7fefffff0700780c */ /* 0x000fda0003f04270 */
[----:B------:R-:W-:Y:S05]  /*1230*/  @P0 BRA `(.L_x_4) ;  /* 0x0000000000400947 */ /* 0x000fea0003800000 */
[----:B------:R-:W-:Y:S01]  /*1240*/  DMUL R4, R6, 8.11296384146066816958e+31 ;  /* 0x4690000006047828 */ /* 0x000fe20000000000 */
[----:B------:R-:W-:Y:S01]  /*1250*/  MOV R10, 0x0 ;  /* 0x00000000000a7802 */ /* 0x000fe20000000f00 */
[----:B------:R-:W-:Y:S02]  /*1260*/  IMAD.MOV.U32 R6, RZ, RZ, RZ ;  /* 0x000000ffff067224 */ /* 0x000fe400078e00ff */
[----:B------:R-:W-:Y:S02]  /*1270*/  IMAD.MOV.U32 R11, RZ, RZ, 0x3fd80000 ;  /* 0x3fd80000ff0b7424 */ /* 0x000fe400078e00ff */
[----:B------:R-:W0:Y:S02]  /*1280*/  MUFU.RSQ64H R7, R5 ;  /* 0x0000000500077308 */ /* 0x000e240000001c00 */
[----:B0-----:R-:W-:-:S08]  /*1290*/  DMUL R8, R6, R6 ;  /* 0x0000000606087228 */ /* 0x001fd00000000000 */
[----:B------:R-:W-:-:S08]  /*12a0*/  DFMA R8, R4, -R8, 1 ;  /* 0x3ff000000408742b */ /* 0x000fd00000000808 */
[----:B------:R-:W-:Y:S02]  /*12b0*/  DFMA R10, R8, R10, 0.5 ;  /* 0x3fe00000080a742b */ /* 0x000fe4000000000a */
[----:B------:R-:W-:-:S08]  /*12c0*/  DMUL R8, R6, R8 ;  /* 0x0000000806087228 */ /* 0x000fd00000000000 */
[----:B------:R-:W-:-:S08]  /*12d0*/  DFMA R8, R10, R8, R6 ;  /* 0x000000080a08722b */ /* 0x000fd00000000006 */
[----:B------:R-:W-:Y:S02]  /*12e0*/  DMUL R6, R4, R8 ;  /* 0x0000000804067228 */ /* 0x000fe40000000000 */
[----:B------:R-:W-:-:S06]  /*12f0*/  IADD3 R9, PT, PT, R9, -0x100000, RZ ;  /* 0xfff0000009097810 */ /* 0x000fcc0007ffe0ff */
[----:B------:R-:W-:-:S08]  /*1300*/  DFMA R10, R6, -R6, R4 ;  /* 0x80000006060a722b */ /* 0x000fd00000000004 */
[----:B------:R-:W-:-:S10]  /*1310*/  DFMA R4, R8, R10, R6 ;  /* 0x0000000a0804722b */ /* 0x000fd40000000006 */
[----:B------:R-:W-:Y:S01]  /*1320*/  VIADD R5, R5, 0xfcb00000 ;  /* 0xfcb0000005057836 */ /* 0x000fe20000000000 */
[----:B------:R-:W-:Y:S06]  /*1330*/  BRA `(.L_x_3) ;  /* 0x0000000000047947 */ /* 0x000fec0003800000 */
.L_x_4:
[----:B------:R-:W-:-:S11]  /*1340*/  DADD R4, R6, R6 ;  /* 0x0000000006047229 */ /* 0x000fd60000000006 */
.L_x_3:
[----:B------:R-:W-:-:S04]  /*1350*/  MOV R3, 0x0 ;  /* 0x0000000000037802 */ /* 0x000fc80000000f00 */
[----:B------:R-:W-:Y:S05]  /*1360*/  RET.REL.NODEC R2 `(_Z18DistanceForBMUCalcPdS_S_) ;  /* 0xffffffec02247950 */ /* 0x000fea0003c3ffff */
.L_x_5:
[----:B------:R-:W-:-:S00]  /*1370*/  BRA `(.L_x_5) ;  /* 0xfffffffc00fc7947 */ /* 0x000fc0000383ffff */
[----:B------:R-:W-:-:S00]  /*1380*/  NOP ;  /* 0x0000000000007918 */ /* 0x000fc00000000000 */
[----:B------:R-:W-:-:S00]  /*1390*/  NOP ;  /* 0x0000000000007918 */ /* 0x000fc00000000000 */
[----:B------:R-:W-:-:S00]  /*13a0*/  NOP ;  /* 0x0000000000007918 */ /* 0x000fc00000000000 */
[----:B------:R-:W-:-:S00]  /*13b0*/  NOP ;  /* 0x0000000000007918 */ /* 0x000fc00000000000 */
[----:B------:R-:W-:-:S00]  /*13c0*/  NOP ;  /* 0x0000000000007918 */ /* 0x000fc00000000000 */
[----:B------:R-:W-:-:S00]  /*13d0*/  NOP ;  /* 0x0000000000007918 */ /* 0x000fc00000000000 */
[----:B------:R-:W-:-:S00]  /*13e0*/  NOP ;  /* 0x0000000000007918 */ /* 0x000fc00000000000 */
[----:B------:R-:W-:-:S00]  /*13f0*/  NOP ;  /* 0x0000000000007918 */ /* 0x000fc00000000000 */
.L_x_6:


//--------------------- .nv.shared.reserved.0     --------------------------
	.section	.nv.shared.reserved.0,"aw",@nobits
	.weak		__nv_reservedSMEM_offset_0_alias
	.size		__nv_reservedSMEM_offset_0_alias, 0, 64
	.other		__nv_reservedSMEM_offset_0_alias,@"STO_CUDA_RESERVED_SHARED STV_DEFAULT"
__nv_reservedSMEM_offset_0_alias:
	.zero		0
	.zero		64


//--------------------- .nv.constant0._Z18DistanceForBMUCalcPdS_S_ --------------------------
	.section	.nv.constant0._Z18DistanceForBMUCalcPdS_S_,"a",@progbits
	.sectionflags	@""
	.align	4
.nv.constant0._Z18DistanceForBMUCalcPdS_S_:
	.zero		920


//--------------------- SYMBOLS --------------------------

	.type		.nv.reservedSmem.offset0,@object
	.size		.nv.reservedSmem.offset0,0x4
